//
// Generated by NVIDIA NVVM Compiler
//
// Compiler Build ID: CL-36424714
// Cuda compilation tools, release 13.0, V13.0.88
// Based on NVVM 20.0.0
//

.version 9.0
.target sm_100
.address_size 64

	// .globl	_Z11helloKerneli
.extern .func  (.param .b32 func_retval0) vprintf
(
	.param .b64 vprintf_param_0,
	.param .b64 vprintf_param_1
)
;
.global .align 1 .b8 $str[32] = {72, 101, 108, 108, 111, 32, 87, 111, 114, 108, 100, 33, 32, 77, 121, 32, 116, 104, 114, 101, 97, 100, 73, 100, 32, 105, 115, 32, 37, 100, 10};

.visible .entry _Z11helloKerneli(
	.param .u32 _Z11helloKerneli_param_0
)
{
	.local .align 8 .b8 	__local_depot0[8];
	.reg .b64 	%SP;
	.reg .b64 	%SPL;
	.reg .pred 	%p<2>;
	.reg .b32 	%r<8>;
	.reg .b64 	%rd<5>;

	mov.u64 	%SPL, __local_depot0;
	cvta.local.u64 	%SP, %SPL;
	ld.param.u32 	%r2, [_Z11helloKerneli_param_0];
	mov.u32 	%r3, %ctaid.x;
	mov.u32 	%r4, %ntid.x;
	mov.u32 	%r5, %tid.x;
	mad.lo.s32 	%r1, %r3, %r4, %r5;
	setp.ge.s32 	%p1, %r1, %r2;
	@%p1 bra 	$L__BB0_2;
	add.u64 	%rd1, %SP, 0;
	add.u64 	%rd2, %SPL, 0;
	st.local.u32 	[%rd2], %r1;
	mov.u64 	%rd3, $str;
	cvta.global.u64 	%rd4, %rd3;
	{ // callseq 0, 0
	.param .b64 param0;
	st.param.b64 	[param0], %rd4;
	.param .b64 param1;
	st.param.b64 	[param1], %rd1;
	.param .b32 retval0;
	call.uni (retval0), 
	vprintf, 
	(
	param0, 
	param1
	);
	ld.param.b32 	%r6, [retval0];
	} // callseq 0
$L__BB0_2:
	ret;

}


// ===== COMPILED SASS (sm_100) =====

	.target	sm_100

	.elftype	@"ET_EXEC"


//--------------------- .note.nv.tkinfo           --------------------------
	.section	.note.nv.tkinfo,"",@"SHT_NOTE"
	.sectionflags	@"SHF_NOTE_NV_TKINFO"
	.tkinfo
        /*0018*/ 	.word	0x00000002
        /*0030*/ 	.string	""
        /*0030*/ 	.string	"ptxas"
        /*0030*/ 	.string	"Cuda compilation tools, release 13.0, V13.0.88"
        /*0030*/ 	.string	"Build cuda_13.0.r13.0/compiler.36424714_0"
        /*0030*/ 	.string	"-arch sm_100 -m 64 "



//--------------------- .note.nv.cuinfo           --------------------------
	.section	.note.nv.cuinfo,"",@"SHT_NOTE"
	.sectionflags	@"SHF_NOTE_NV_CUINFO"
        /*0018*/ 	.short	0x0002
        /*001a*/ 	.short	0x0064
        /*001c*/ 	.short	0x0082
	.zero		2


//--------------------- .nv.info                  --------------------------
	.section	.nv.info,"",@"SHT_CUDA_INFO"
	.align	4


	//----- nvinfo : EIATTR_REGCOUNT
	.align		4
        /*0000*/ 	.byte	0x04, 0x2f
        /*0002*/ 	.short	(.L_2 - .L_1)
	.align		4
.L_1:
        /*0004*/ 	.word	index@(_Z11helloKerneli)
        /*0008*/ 	.word	0x00000018


	//----- nvinfo : EIATTR_FRAME_SIZE
	.align		4
.L_2:
        /*000c*/ 	.byte	0x04, 0x11
        /*000e*/ 	.short	(.L_4 - .L_3)
	.align		4
.L_3:
        /*0010*/ 	.word	index@(_Z11helloKerneli)
        /*0014*/ 	.word	0x00000008


	//----- nvinfo : EIATTR_MIN_STACK_SIZE
	.align		4
.L_4:
        /*0018*/ 	.byte	0x04, 0x12
        /*001a*/ 	.short	(.L_6 - .L_5)
	.align		4
.L_5:
        /*001c*/ 	.word	index@(_Z11helloKerneli)
        /*0020*/ 	.word	0x00000008
.L_6:


//--------------------- .nv.compat                --------------------------
	.section	.nv.compat,"",@"SHT_CUDA_COMPAT_INFO"
	.align	4
        /*0000*/ 	.byte	0x02, 0x09, 0x00, 0x00, 0x02, 0x02, 0x01, 0x00, 0x02, 0x05, 0x05, 0x00, 0x03, 0x07, 0x01, 0x01
        /*0010*/ 	.byte	0x02, 0x03, 0x00, 0x00, 0x02, 0x06, 0x01, 0x00, 0x04, 0x0b, 0x08, 0x00, 0x09, 0x00, 0x00, 0x00
        /*0020*/ 	.byte	0x00, 0x00, 0x00, 0x00


//--------------------- .nv.info._Z11helloKerneli --------------------------
	.section	.nv.info._Z11helloKerneli,"",@"SHT_CUDA_INFO"
	.sectionflags	@""
	.align	4


	//----- nvinfo : EIATTR_CUDA_API_VERSION
	.align		4
        /*0000*/ 	.byte	0x04, 0x37
        /*0002*/ 	.short	(.L_8 - .L_7)
.L_7:
        /*0004*/ 	.word	0x00000082


	//----- nvinfo : EIATTR_KPARAM_INFO
	.align		4
.L_8:
        /*0008*/ 	.byte	0x04, 0x17
        /*000a*/ 	.short	(.L_10 - .L_9)
.L_9:
        /*000c*/ 	.word	0x00000000
        /*0010*/ 	.short	0x0000
        /*0012*/ 	.short	0x0000
        /*0014*/ 	.byte	0x00, 0xf0, 0x11, 0x00


	//----- nvinfo : EIATTR_SPARSE_MMA_MASK
	.align		4
.L_10:
        /*0018*/ 	.byte	0x03, 0x50
        /*001a*/ 	.short	0x0000


	//----- nvinfo : EIATTR_MAXREG_COUNT
	.align		4
        /*001c*/ 	.byte	0x03, 0x1b
        /*001e*/ 	.short	0x00ff


	//----- nvinfo : EIATTR_EXTERNS
	.align		4
        /*0020*/ 	.byte	0x04, 0x0f
        /*0022*/ 	.short	(.L_12 - .L_11)


	//   ....[0]....
	.align		4
.L_11:
        /*0024*/ 	.word	index@(vprintf)


	//----- nvinfo : EIATTR_MERCURY_ISA_VERSION
	.align		4
.L_12:
        /*0028*/ 	.byte	0x03, 0x5f
        /*002a*/ 	.short	0x0101


	//----- nvinfo : EIATTR_VRC_CTA_INIT_COUNT
	.align		4
        /*002c*/ 	.byte	0x02, 0x4a
	.zero		1
	.zero		1


	//----- nvinfo : EIATTR_SYSCALL_OFFSETS
	.align		4
        /*0030*/ 	.byte	0x04, 0x46
        /*0032*/ 	.short	(.L_14 - .L_13)


	//   ....[0]....
.L_13:
        /*0034*/ 	.word	0x00000140


	//----- nvinfo : EIATTR_EXIT_INSTR_OFFSETS
	.align		4
.L_14:
        /*0038*/ 	.byte	0x04, 0x1c
        /*003a*/ 	.short	(.L_16 - .L_15)


	//   ....[0]....
.L_15:
        /*003c*/ 	.word	0x000000c0


	//   ....[1]....
        /*0040*/ 	.word	0x00000150


	//----- nvinfo : EIATTR_CRS_STACK_SIZE
	.align		4
.L_16:
        /*0044*/ 	.byte	0x04, 0x1e
        /*0046*/ 	.short	(.L_18 - .L_17)
.L_17:
        /*0048*/ 	.word	0x00000000


	//----- nvinfo : EIATTR_CBANK_PARAM_SIZE
	.align		4
.L_18:
        /*004c*/ 	.byte	0x03, 0x19
        /*004e*/ 	.short	0x0004


	//----- nvinfo : EIATTR_PARAM_CBANK
	.align		4
        /*0050*/ 	.byte	0x04, 0x0a
        /*0052*/ 	.short	(.L_20 - .L_19)
	.align		4
.L_19:
        /*0054*/ 	.word	index@(.nv.constant0._Z11helloKerneli)
        /*0058*/ 	.short	0x0380
        /*005a*/ 	.short	0x0004


	//----- nvinfo : EIATTR_SW_WAR
	.align		4
.L_20:
        /*005c*/ 	.byte	0x04, 0x36
        /*005e*/ 	.short	(.L_22 - .L_21)
.L_21:
        /*0060*/ 	.word	0x00000008
.L_22:


//--------------------- .nv.callgraph             --------------------------
	.section	.nv.callgraph,"",@"SHT_CUDA_CALLGRAPH"
	.align	4
	.sectionentsize	8
	.align		4
        /*0000*/ 	.word	0x00000000
	.align		4
        /*0004*/ 	.word	0xffffffff
	.align		4
        /*0008*/ 	.word	index@(_Z11helloKerneli)
	.align		4
        /*000c*/ 	.word	index@(vprintf)
	.align		4
        /*0010*/ 	.word	0x00000000
	.align		4
        /*0014*/ 	.word	0xfffffffe
	.align		4
        /*0018*/ 	.word	0x00000000
	.align		4
        /*001c*/ 	.word	0xfffffffd
	.align		4
        /*0020*/ 	.word	0x00000000
	.align		4
        /*0024*/ 	.word	0xfffffffc


//--------------------- .nv.constant4             --------------------------
	.section	.nv.constant4,"a",@progbits
	.align	8
	.align		8
.nv.constant4:
        /*0000*/ 	.dword	vprintf
	.align		8
        /*0008*/ 	.dword	$str


//--------------------- .text._Z11helloKerneli    --------------------------
	.section	.text._Z11helloKerneli,"ax",@progbits
	.align	128
        .global         _Z11helloKerneli
        .type           _Z11helloKerneli,@function
        .size           _Z11helloKerneli,(.L_x_2 - _Z11helloKerneli)
        .other          _Z11helloKerneli,@"STO_CUDA_ENTRY STV_DEFAULT"
_Z11helloKerneli:
.text._Z11helloKerneli:
[----:B------:R-:W0:Y:S01]  /*0000*/  LDC R1, c[0x0][0x37c] ;  /* 0x0000df00ff017b82 */ /* 0x000e220000000800 */
[----:B------:R-:W1:Y:S01]  /*0010*/  S2R R3, SR_TID.X ;  /* 0x0000000000037919 */ /* 0x000e620000002100 */
[----:B------:R-:W2:Y:S06]  /*0020*/  LDCU UR5, c[0x0][0x2fc] ;  /* 0x00005f80ff0577ac */ /* 0x000eac0008000800 */
[----:B------:R-:W1:Y:S01]  /*0030*/  S2UR UR6, SR_CTAID.X ;  /* 0x00000000000679c3 */ /* 0x000e620000002500 */
[----:B0-----:R-:W-:Y:S01]  /*0040*/  VIADD R1, R1, 0xfffffff8 ;  /* 0xfffffff801017836 */ /* 0x001fe20000000000 */
[----:B------:R-:W0:Y:S01]  /*0050*/  LDCU UR7, c[0x0][0x380] ;  /* 0x00007000ff0777ac */ /* 0x000e220008000800 */
[----:B------:R-:W3:Y:S05]  /*0060*/  LDCU UR4, c[0x0][0x2f8] ;  /* 0x00005f00ff0477ac */ /* 0x000eea0008000800 */
[----:B------:R-:W1:Y:S01]  /*0070*/  LDC R0, c[0x0][0x360] ;  /* 0x0000d800ff007b82 */ /* 0x000e620000000800 */
[----:B---3--:R-:W-:-:S05]  /*0080*/  IADD3 R6, P1, PT, R1, UR4, RZ ;  /* 0x0000000401067c10 */ /* 0x008fca000ff3e0ff */
[----:B--2---:R-:W-:Y:S02]  /*0090*/  IMAD.X R7, RZ, RZ, UR5, P1 ;  /* 0x00000005ff077e24 */ /* 0x004fe400088e06ff */
[----:B-1----:R-:W-:-:S05]  /*00a0*/  IMAD R0, R0, UR6, R3 ;  /* 0x0000000600007c24 */ /* 0x002fca000f8e0203 */
[----:B0-----:R-:W-:-:S13]  /*00b0*/  ISETP.GE.AND P0, PT, R0, UR7, PT ;  /* 0x0000000700007c0c */ /* 0x001fda000bf06270 */
[----:B------:R-:W-:Y:S05]  /*00c0*/  @P0 EXIT ;  /* 0x000000000000094d */ /* 0x000fea0003800000 */
[----:B------:R-:W-:Y:S01]  /*00d0*/  MOV R2, 0x0 ;  /* 0x0000000000027802 */ /* 0x000fe20000000f00 */
[----:B------:R0:W-:Y:S01]  /*00e0*/  STL [R1], R0 ;  /* 0x0000000001007387 */ /* 0x0001e20000100800 */
[----:B------:R-:W1:Y:S04]  /*00f0*/  LDCU.64 UR4, c[0x4][0x8] ;  /* 0x01000100ff0477ac */ /* 0x000e680008000a00 */
[----:B------:R-:W2:Y:S01]  /*0100*/  LDC.64 R2, c[0x4][R2] ;  /* 0x0100000002027b82 */ /* 0x000ea20000000a00 */
[----:B-1----:R-:W-:Y:S01]  /*0110*/  MOV R4, UR4 ;  /* 0x0000000400047c02 */ /* 0x002fe20008000f00 */
[----:B0-----:R-:W-:-:S07]  /*0120*/  IMAD.U32 R5, RZ, RZ, UR5 ;  /* 0x00000005ff057e24 */ /* 0x001fce000f8e00ff */
[----:B------:R-:W-:-:S07]  /*0130*/  LEPC R20, `(.L_x_0) ;  /* 0x000000001014794e */ /* 0x000fce0000000000 */
[----:B--2---:R-:W-:Y:S05]  /*0140*/  CALL.ABS.NOINC R2 ;  /* 0x0000000002007343 */ /* 0x004fea0003c00000 */
.L_x_0:
[----:B------:R-:W-:Y:S05]  /*0150*/  EXIT ;  /* 0x000000000000794d */ /* 0x000fea0003800000 */
.L_x_1:
[----:B------:R-:W-:-:S00]  /*0160*/  BRA `(.L_x_1) ;  /* 0xfffffffc00fc7947 */ /* 0x000fc0000383ffff */
[----:B------:R-:W-:-:S00]  /*0170*/  NOP ;  /* 0x0000000000007918 */ /* 0x000fc00000000000 */
        /* <DEDUP_REMOVED lines=8> */
.L_x_2:


//--------------------- .nv.global.init           --------------------------
	.section	.nv.global.init,"aw",@progbits
.nv.global.init:
	.type		$str,@object
	.size		$str,(.L_0 - $str)
$str:
        /*0000*/ 	.byte	0x48, 0x65, 0x6c, 0x6c, 0x6f, 0x20, 0x57, 0x6f, 0x72, 0x6c, 0x64, 0x21, 0x20, 0x4d, 0x79, 0x20
        /*0010*/ 	.byte	0x74, 0x68, 0x72, 0x65, 0x61, 0x64, 0x49, 0x64, 0x20, 0x69, 0x73, 0x20, 0x25, 0x64, 0x0a, 0x00
.L_0:


//--------------------- .nv.shared.reserved.0     --------------------------
	.section	.nv.shared.reserved.0,"aw",@nobits
	.weak		__nv_reservedSMEM_offset_0_alias
	.size		__nv_reservedSMEM_offset_0_alias, 0, 64
	.other		__nv_reservedSMEM_offset_0_alias,@"STO_CUDA_RESERVED_SHARED STV_DEFAULT"
__nv_reservedSMEM_offset_0_alias:
	.zero		0
	.zero		64


//--------------------- .nv.constant0._Z11helloKerneli --------------------------
	.section	.nv.constant0._Z11helloKerneli,"a",@progbits
	.sectionflags	@""
	.align	4
.nv.constant0._Z11helloKerneli:
	.zero		900


//--------------------- SYMBOLS --------------------------

	.type		.nv.reservedSmem.offset0,@object
	.size		.nv.reservedSmem.offset0,0x4
	.type		vprintf,@function
